	.headerflags	@"EF_CUDA_TEXMODE_UNIFIED EF_CUDA_64BIT_ADDRESS EF_CUDA_ACCELERATORS EF_CUDA_SM90 EF_CUDA_VIRTUAL_SM(EF_CUDA_SM90)"
	.elftype	@"ET_EXEC"


//--------------------- .nv.info                  --------------------------
	.section	.nv.info,"",@"SHT_CUDA_INFO"
	.align	4


	//----- nvinfo : EIATTR_REGCOUNT
	.align		4
        /*0000*/ 	.byte	0x04, 0x2f
        /*0002*/ 	.short	(.L_3 - .L_2)
	.align		4
.L_2:
        /*0004*/ 	.word	index@(triton_poi_fused__native_batch_norm_legit_no_training_leaky_relu_7)
        /*0008*/ 	.word	0x0000001e


	//----- nvinfo : EIATTR_MIN_STACK_SIZE
	.align		4
.L_3:
        /*000c*/ 	.byte	0x04, 0x12
        /*000e*/ 	.short	(.L_5 - .L_4)
	.align		4
.L_4:
        /*0010*/ 	.word	index@(triton_poi_fused__native_batch_norm_legit_no_training_leaky_relu_7)
        /*0014*/ 	.word	0x00000000


	//----- nvinfo : EIATTR_FRAME_SIZE
	.align		4
.L_5:
        /*0018*/ 	.byte	0x04, 0x11
        /*001a*/ 	.short	(.L_7 - .L_6)
	.align		4
.L_6:
        /*001c*/ 	.word	index@(triton_poi_fused__native_batch_norm_legit_no_training_leaky_relu_7)
        /*0020*/ 	.word	0x00000000


	//----- nvinfo : EIATTR_MIN_STACK_SIZE
	.align		4
.L_7:
        /*0024*/ 	.byte	0x04, 0x12
        /*0026*/ 	.short	(.L_9 - .L_8)
	.align		4
.L_8:
        /*0028*/ 	.word	index@(triton_poi_fused__native_batch_norm_legit_no_training_leaky_relu_7)
        /*002c*/ 	.word	0x00000000
.L_9:


//--------------------- .nv.info.triton_poi_fused__native_batch_norm_legit_no_training_leaky_relu_7 --------------------------
	.section	.nv.info.triton_poi_fused__native_batch_norm_legit_no_training_leaky_relu_7,"",@"SHT_CUDA_INFO"
	.sectionflags	@""
	.align	4


	//----- nvinfo : EIATTR_CUDA_API_VERSION
	.align		4
        /*0000*/ 	.byte	0x04, 0x37
        /*0002*/ 	.short	(.L_11 - .L_10)
.L_10:
        /*0004*/ 	.word	0x0000007c


	//----- nvinfo : EIATTR_KPARAM_INFO
	.align		4
.L_11:
        /*0008*/ 	.byte	0x04, 0x17
        /*000a*/ 	.short	(.L_13 - .L_12)
.L_12:
        /*000c*/ 	.word	0x00000000
        /*0010*/ 	.short	0x0007
        /*0012*/ 	.short	0x0034
        /*0014*/ 	.byte	0x00, 0xf0, 0x11, 0x00


	//----- nvinfo : EIATTR_KPARAM_INFO
	.align		4
.L_13:
        /*0018*/ 	.byte	0x04, 0x17
        /*001a*/ 	.short	(.L_15 - .L_14)
.L_14:
        /*001c*/ 	.word	0x00000000
        /*0020*/ 	.short	0x0006
        /*0022*/ 	.short	0x0030
        /*0024*/ 	.byte	0x00, 0xf0, 0x11, 0x00


	//----- nvinfo : EIATTR_KPARAM_INFO
	.align		4
.L_15:
        /*0028*/ 	.byte	0x04, 0x17
        /*002a*/ 	.short	(.L_17 - .L_16)
.L_16:
        /*002c*/ 	.word	0x00000000
        /*0030*/ 	.short	0x0005
        /*0032*/ 	.short	0x0028
        /*0034*/ 	.byte	0x00, 0xf4, 0x21, 0x00


	//----- nvinfo : EIATTR_KPARAM_INFO
	.align		4
.L_17:
        /*0038*/ 	.byte	0x04, 0x17
        /*003a*/ 	.short	(.L_19 - .L_18)
.L_18:
        /*003c*/ 	.word	0x00000000
        /*0040*/ 	.short	0x0004
        /*0042*/ 	.short	0x0020
        /*0044*/ 	.byte	0x00, 0xf4, 0x21, 0x00


	//----- nvinfo : EIATTR_KPARAM_INFO
	.align		4
.L_19:
        /*0048*/ 	.byte	0x04, 0x17
        /*004a*/ 	.short	(.L_21 - .L_20)
.L_20:
        /*004c*/ 	.word	0x00000000
        /*0050*/ 	.short	0x0003
        /*0052*/ 	.short	0x0018
        /*0054*/ 	.byte	0x00, 0xf4, 0x21, 0x00


	//----- nvinfo : EIATTR_KPARAM_INFO
	.align		4
.L_21:
        /*0058*/ 	.byte	0x04, 0x17
        /*005a*/ 	.short	(.L_23 - .L_22)
.L_22:
        /*005c*/ 	.word	0x00000000
        /*0060*/ 	.short	0x0002
        /*0062*/ 	.short	0x0010
        /*0064*/ 	.byte	0x00, 0xf4, 0x21, 0x00


	//----- nvinfo : EIATTR_KPARAM_INFO
	.align		4
.L_23:
        /*0068*/ 	.byte	0x04, 0x17
        /*006a*/ 	.short	(.L_25 - .L_24)
.L_24:
        /*006c*/ 	.word	0x00000000
        /*0070*/ 	.short	0x0001
        /*0072*/ 	.short	0x0008
        /*0074*/ 	.byte	0x00, 0xf4, 0x21, 0x00


	//----- nvinfo : EIATTR_KPARAM_INFO
	.align		4
.L_25:
        /*0078*/ 	.byte	0x04, 0x17
        /*007a*/ 	.short	(.L_27 - .L_26)
.L_26:
        /*007c*/ 	.word	0x00000000
        /*0080*/ 	.short	0x0000
        /*0082*/ 	.short	0x0000
        /*0084*/ 	.byte	0x00, 0xf4, 0x21, 0x00


	//----- nvinfo : EIATTR_SPARSE_MMA_MASK
	.align		4
.L_27:
        /*0088*/ 	.byte	0x03, 0x50
        /*008a*/ 	.short	0x0000


	//----- nvinfo : EIATTR_MAXREG_COUNT
	.align		4
        /*008c*/ 	.byte	0x03, 0x1b
        /*008e*/ 	.short	0x00ff


	//----- nvinfo : EIATTR_EXIT_INSTR_OFFSETS
	.align		4
        /*0090*/ 	.byte	0x04, 0x1c
        /*0092*/ 	.short	(.L_29 - .L_28)


	//   ....[0]....
.L_28:
        /*0094*/ 	.word	0x000009e0


	//   ....[1]....
        /*0098*/ 	.word	0x00000a30


	//----- nvinfo : EIATTR_REQNTID
	.align		4
.L_29:
        /*009c*/ 	.byte	0x04, 0x10
        /*009e*/ 	.short	(.L_31 - .L_30)
.L_30:
        /*00a0*/ 	.word	0x00000080
        /*00a4*/ 	.word	0x00000001
        /*00a8*/ 	.word	0x00000001


	//----- nvinfo : EIATTR_CBANK_PARAM_SIZE
	.align		4
.L_31:
        /*00ac*/ 	.byte	0x03, 0x19
        /*00ae*/ 	.short	0x0038


	//----- nvinfo : EIATTR_PARAM_CBANK
	.align		4
        /*00b0*/ 	.byte	0x04, 0x0a
        /*00b2*/ 	.short	(.L_33 - .L_32)
	.align		4
.L_32:
        /*00b4*/ 	.word	index@(.nv.constant0.triton_poi_fused__native_batch_norm_legit_no_training_leaky_relu_7)
        /*00b8*/ 	.short	0x0210
        /*00ba*/ 	.short	0x0038


	//----- nvinfo : EIATTR_SW_WAR
	.align		4
.L_33:
        /*00bc*/ 	.byte	0x04, 0x36
        /*00be*/ 	.short	(.L_35 - .L_34)
.L_34:
        /*00c0*/ 	.word	0x00000008
.L_35:


//--------------------- .nv.callgraph             --------------------------
	.section	.nv.callgraph,"",@"SHT_CUDA_CALLGRAPH"
	.align	4
	.sectionentsize	8
	.align		4
        /*0000*/ 	.word	0x00000000
	.align		4
        /*0004*/ 	.word	0xffffffff
	.align		4
        /*0008*/ 	.word	0x00000000
	.align		4
        /*000c*/ 	.word	0xfffffffe
	.align		4
        /*0010*/ 	.word	0x00000000
	.align		4
        /*0014*/ 	.word	0xfffffffd
	.align		4
        /*0018*/ 	.word	0x00000000
	.align		4
        /*001c*/ 	.word	0xfffffffc


//--------------------- .nv.constant4             --------------------------
	.section	.nv.constant4,"a",@progbits
	.align	8
	.align		8
.nv.constant4:
        /*0000*/ 	.dword	_$_str
	.align		8
        /*0008*/ 	.dword	_$_str_$_2


//--------------------- .text.triton_poi_fused__native_batch_norm_legit_no_training_leaky_relu_7 --------------------------
	.section	.text.triton_poi_fused__native_batch_norm_legit_no_training_leaky_relu_7,"ax",@progbits
	.sectionflags	@"SHF_BARRIERS=1"
	.align	128
        .global         triton_poi_fused__native_batch_norm_legit_no_training_leaky_relu_7
        .type           triton_poi_fused__native_batch_norm_legit_no_training_leaky_relu_7,@function
        .size           triton_poi_fused__native_batch_norm_legit_no_training_leaky_relu_7,(.L_x_1 - triton_poi_fused__native_batch_norm_legit_no_training_leaky_relu_7)
        .other          triton_poi_fused__native_batch_norm_legit_no_training_leaky_relu_7,@"STO_CUDA_ENTRY STV_DEFAULT"
triton_poi_fused__native_batch_norm_legit_no_training_leaky_relu_7:
.text.triton_poi_fused__native_batch_norm_legit_no_training_leaky_relu_7:
[----:B------:R-:W0:Y:S01]  /*0000*/  LDC R1, c[0x0][0x28] ;  /* 0x00000a00ff017b82 */ /* 0x000e220000000800 */
[----:B------:R-:W1:Y:S07]  /*0010*/  S2R R20, SR_CTAID.X ;  /* 0x0000000000147919 */ /* 0x000e6e0000002500 */
[----:B------:R-:W2:Y:S01]  /*0020*/  LDC.64 R2, c[0x0][0x210] ;  /* 0x00008400ff027b82 */ /* 0x000ea20000000a00 */
[----:B------:R-:W-:Y:S02]  /*0030*/  CS2R R8, SRZ ;  /* 0x0000000000087805 */ /* 0x000fe4000001ff00 */
[----:B------:R-:W-:Y:S01]  /*0040*/  CS2R R10, SRZ ;  /* 0x00000000000a7805 */ /* 0x000fe2000001ff00 */
[----:B------:R-:W3:Y:S01]  /*0050*/  S2R R17, SR_TID.X ;  /* 0x0000000000117919 */ /* 0x000ee20000002100 */
[----:B------:R-:W-:Y:S01]  /*0060*/  ULDC.64 UR6, c[0x0][0x208] ;  /* 0x0000820000067ab9 */ /* 0x000fe20000000a00 */
[----:B------:R-:W4:Y:S01]  /*0070*/  S2R R18, SR_CTAID.Y ;  /* 0x0000000000127919 */ /* 0x000f220000002600 */
[----:B------:R-:W-:Y:S01]  /*0080*/  CS2R R6, SRZ ;  /* 0x0000000000067805 */ /* 0x000fe2000001ff00 */
[----:B------:R-:W5:Y:S01]  /*0090*/  S2UR UR5, SR_CgaCtaId ;  /* 0x00000000000579c3 */ /* 0x000f620000008800 */
[----:B------:R-:W-:-:S07]  /*00a0*/  UMOV UR4, 0x400 ;  /* 0x0000040000047882 */ /* 0x000fce0000000000 */
[----:B------:R-:W5:Y:S01]  /*00b0*/  LDC.64 R22, c[0x0][0x218] ;  /* 0x00008600ff167b82 */ /* 0x000f620000000a00 */
[----:B-1----:R-:W-:Y:S01]  /*00c0*/  IMAD.SHL.U32 R20, R20, 0x80, RZ ;  /* 0x0000008014147824 */ /* 0x002fe200078e00ff */
[----:B---3--:R-:W-:Y:S01]  /*00d0*/  SHF.R.U32.HI R0, RZ, 0x5, R17 ;  /* 0x00000005ff007819 */ /* 0x008fe20000011611 */
[----:B------:R-:W-:Y:S01]  /*00e0*/  IMAD.SHL.U32 R16, R17, 0x4, RZ ;  /* 0x0000000411107824 */ /* 0x000fe200078e00ff */
[----:B----4-:R-:W-:Y:S02]  /*00f0*/  SHF.L.U32 R19, R18, 0x3, RZ ;  /* 0x0000000312137819 */ /* 0x010fe400000006ff */
[----:B------:R-:W-:Y:S02]  /*0100*/  SGXT.U32 R0, R0, 0x2 ;  /* 0x000000020000781a */ /* 0x000fe40000000000 */
[----:B------:R-:W-:Y:S02]  /*0110*/  LOP3.LUT R5, R20, 0x7c, R16, 0xf8, !PT ;  /* 0x0000007c14057812 */ /* 0x000fe400078ef810 */
[----:B------:R-:W-:-:S02]  /*0120*/  LOP3.LUT R0, R19, R0, RZ, 0xfc, !PT ;  /* 0x0000000013007212 */ /* 0x000fc400078efcff */
[----:B------:R-:W-:-:S03]  /*0130*/  ISETP.GE.AND P0, PT, R5, 0x80, PT ;  /* 0x000000800500780c */ /* 0x000fc60003f06270 */
[----:B------:R-:W-:-:S04]  /*0140*/  IMAD R5, R0, 0x80, R5 ;  /* 0x0000008000057824 */ /* 0x000fc800078e0205 */
[----:B--2---:R-:W-:Y:S01]  /*0150*/  IMAD.WIDE R12, R5, 0x4, R2 ;  /* 0x00000004050c7825 */ /* 0x004fe200078e0202 */
[----:B------:R-:W-:-:S05]  /*0160*/  IADD3 R5, R5, 0x200, RZ ;  /* 0x0000020005057810 */ /* 0x000fca0007ffe0ff */
[----:B------:R1:W2:Y:S01]  /*0170*/  @!P0 LDG.E.EL.128 R8, desc[UR6][R12.64] ;  /* 0x000000060c088981 */ /* 0x0002a2000c2e1d00 */
[----:B------:R-:W-:Y:S01]  /*0180*/  IMAD.WIDE R2, R5, 0x4, R2 ;  /* 0x0000000405027825 */ /* 0x000fe200078e0202 */
[----:B------:R-:W-:-:S06]  /*0190*/  CS2R R4, SRZ ;  /* 0x0000000000047805 */ /* 0x000fcc000001ff00 */
[----:B------:R3:W4:Y:S01]  /*01a0*/  @!P0 LDG.E.EL.128 R4, desc[UR6][R2.64] ;  /* 0x0000000602048981 */ /* 0x000722000c2e1d00 */
[----:B------:R-:W-:Y:S01]  /*01b0*/  SHF.R.U32.HI R15, RZ, 0x7, R16 ;  /* 0x00000007ff0f7819 */ /* 0x000fe20000011610 */
[----:B-----5:R-:W-:Y:S01]  /*01c0*/  UPRMT UR4, UR5, 0x654, UR4 ;  /* 0x0000065405047896 */ /* 0x020fe20008000004 */
[----:B------:R-:W-:Y:S01]  /*01d0*/  LOP3.LUT R21, R16, 0x1fc, RZ, 0xc0, !PT ;  /* 0x000001fc10157812 */ /* 0x000fe200078ec0ff */
[----:B-1----:R-:W1:Y:S01]  /*01e0*/  LDC.64 R12, c[0x0][0x220] ;  /* 0x00008800ff0c7b82 */ /* 0x002e620000000a00 */
[----:B------:R-:W-:-:S04]  /*01f0*/  SGXT.U32 R15, R15, 0x2 ;  /* 0x000000020f0f781a */ /* 0x000fc80000000000 */
[----:B------:R-:W-:Y:S02]  /*0200*/  LOP3.LUT R0, R15, 0x1fc, R16, 0xf8, !PT ;  /* 0x000001fc0f007812 */ /* 0x000fe400078ef810 */
[----:B------:R-:W-:Y:S02]  /*0210*/  LEA R14, R15, UR4, 0x2 ;  /* 0x000000040f0e7c11 */ /* 0x000fe4000f8e10ff */
[----:B------:R-:W-:Y:S01]  /*0220*/  LEA R27, R0, UR4, 0x2 ;  /* 0x00000004001b7c11 */ /* 0x000fe2000f8e10ff */
[----:B------:R-:W-:Y:S01]  /*0230*/  HFMA2.MMA R0, -RZ, RZ, 0, 0 ;  /* 0x00000000ff007435 */ /* 0x000fe200000001ff */
[----:B------:R-:W-:Y:S01]  /*0240*/  LOP3.LUT R15, R20, 0x7f, R17, 0xf8, !PT ;  /* 0x0000007f140f7812 */ /* 0x000fe200078ef811 */
[----:B------:R-:W-:Y:S01]  /*0250*/  IMAD R26, R21, 0x4, R14 ;  /* 0x00000004151a7824 */ /* 0x000fe200078e020e */
[----:B------:R-:W-:Y:S02]  /*0260*/  LOP3.LUT R14, R17, 0x7f, RZ, 0xc0, !PT ;  /* 0x0000007f110e7812 */ /* 0x000fe400078ec0ff */
[----:B------:R-:W-:-:S02]  /*0270*/  ISETP.GE.AND P0, PT, R15, 0x80, PT ;  /* 0x000000800f00780c */ /* 0x000fc40003f06270 */
[----:B------:R-:W-:Y:S01]  /*0280*/  LEA R14, R14, UR4, 0x2 ;  /* 0x000000040e0e7c11 */ /* 0x000fe2000f8e10ff */
[----:B-1----:R-:W-:-:S04]  /*0290*/  IMAD.WIDE R12, R15, 0x4, R12 ;  /* 0x000000040f0c7825 */ /* 0x002fc800078e020c */
[C---:B0-----:R-:W-:Y:S01]  /*02a0*/  IMAD.WIDE R22, R15.reuse, 0x4, R22 ;  /* 0x000000040f167825 */ /* 0x041fe200078e0216 */
[----:B--2---:R-:W-:Y:S04]  /*02b0*/  STS [R27], R8 ;  /* 0x000000081b007388 */ /* 0x004fe80000000800 */
[----:B------:R0:W-:Y:S04]  /*02c0*/  STS [R26+0x4], R9 ;  /* 0x000004091a007388 */ /* 0x0001e80000000800 */
[----:B------:R-:W-:Y:S04]  /*02d0*/  STS [R26+0x8], R10 ;  /* 0x0000080a1a007388 */ /* 0x000fe80000000800 */
[----:B------:R1:W-:Y:S01]  /*02e0*/  STS [R26+0xc], R11 ;  /* 0x00000c0b1a007388 */ /* 0x0003e20000000800 */
[----:B0-----:R-:W0:Y:S08]  /*02f0*/  LDC.64 R8, c[0x0][0x230] ;  /* 0x00008c00ff087b82 */ /* 0x001e300000000a00 */
[----:B------:R-:W-:Y:S08]  /*0300*/  BAR.SYNC.DEFER_BLOCKING 0x0 ;  /* 0x0000000000007b1d */ /* 0x000ff00000010000 */
[----:B-1----:R-:W1:Y:S01]  /*0310*/  LDC.64 R10, c[0x0][0x228] ;  /* 0x00008a00ff0a7b82 */ /* 0x002e620000000a00 */
[----:B---3--:R-:W-:Y:S04]  /*0320*/  LDS R2, [R14] ;  /* 0x000000000e027984 */ /* 0x008fe80000000800 */
[----:B------:R-:W-:Y:S04]  /*0330*/  LDS R25, [R14+0x204] ;  /* 0x000204000e197984 */ /* 0x000fe80000000800 */
[----:B------:R-:W-:Y:S04]  /*0340*/  LDS R24, [R14+0x408] ;  /* 0x000408000e187984 */ /* 0x000fe80000000800 */
[----:B------:R-:W2:Y:S01]  /*0350*/  LDS R3, [R14+0x60c] ;  /* 0x00060c000e037984 */ /* 0x000ea20000000800 */
[----:B------:R-:W-:Y:S06]  /*0360*/  BAR.SYNC.DEFER_BLOCKING 0x0 ;  /* 0x0000000000007b1d */ /* 0x000fec0000010000 */
[----:B----4-:R3:W-:Y:S04]  /*0370*/  STS [R27], R4 ;  /* 0x000000041b007388 */ /* 0x0107e80000000800 */
[----:B------:R-:W-:Y:S04]  /*0380*/  STS [R26+0x4], R5 ;  /* 0x000004051a007388 */ /* 0x000fe80000000800 */
[----:B------:R-:W-:Y:S04]  /*0390*/  STS [R26+0x8], R6 ;  /* 0x000008061a007388 */ /* 0x000fe80000000800 */
[----:B------:R4:W-:Y:S01]  /*03a0*/  STS [R26+0xc], R7 ;  /* 0x00000c071a007388 */ /* 0x0009e20000000800 */
[----:B------:R-:W-:Y:S06]  /*03b0*/  BAR.SYNC.DEFER_BLOCKING 0x0 ;  /* 0x0000000000007b1d */ /* 0x000fec0000010000 */
[----:B------:R5:W2:Y:S01]  /*03c0*/  @!P0 LDG.E.EL R0, desc[UR6][R12.64] ;  /* 0x000000060c008981 */ /* 0x000aa2000c2e1900 */
[----:B---3--:R-:W-:Y:S01]  /*03d0*/  IMAD.MOV.U32 R4, RZ, RZ, RZ ;  /* 0x000000ffff047224 */ /* 0x008fe200078e00ff */
[----:B----4-:R-:W-:Y:S01]  /*03e0*/  MOV R26, RZ ;  /* 0x000000ff001a7202 */ /* 0x010fe20000000f00 */
[C---:B-1----:R-:W-:Y:S01]  /*03f0*/  IMAD.WIDE R10, R15.reuse, 0x4, R10 ;  /* 0x000000040f0a7825 */ /* 0x042fe200078e020a */
[----:B------:R-:W1:Y:S03]  /*0400*/  LDS R7, [R14+0x204] ;  /* 0x000204000e077984 */ /* 0x000e660000000800 */
[----:B0-----:R-:W-:Y:S01]  /*0410*/  IMAD.WIDE R8, R15, 0x4, R8 ;  /* 0x000000040f087825 */ /* 0x001fe200078e0208 */
[----:B------:R0:W3:Y:S03]  /*0420*/  @!P0 LDG.E.EL R4, desc[UR6][R22.64] ;  /* 0x0000000616048981 */ /* 0x0000e6000c2e1900 */
[----:B------:R-:W-:Y:S01]  /*0430*/  IMAD.MOV.U32 R15, RZ, RZ, RZ ;  /* 0x000000ffff0f7224 */ /* 0x000fe200078e00ff */
[----:B------:R-:W4:Y:S04]  /*0440*/  @!P0 LDG.E.EL R26, desc[UR6][R10.64] ;  /* 0x000000060a1a8981 */ /* 0x000f28000c2e1900 */
[----:B------:R-:W1:Y:S04]  /*0450*/  LDS R5, [R14] ;  /* 0x000000000e057984 */ /* 0x000e680000000800 */
[----:B------:R0:W4:Y:S01]  /*0460*/  @!P0 LDG.E.EL R15, desc[UR6][R8.64] ;  /* 0x00000006080f8981 */ /* 0x000122000c2e1900 */
[----:B------:R-:W-:-:S02]  /*0470*/  SHF.R.S32.HI R18, RZ, 0x1c, R18 ;  /* 0x0000001cff127819 */ /* 0x000fc40000011412 */
[----:B------:R-:W-:Y:S01]  /*0480*/  LOP3.LUT R16, R19, 0x4, R16, 0xf8, !PT ;  /* 0x0000000413107812 */ /* 0x000fe200078ef810 */
[----:B-----5:R-:W5:Y:S01]  /*0490*/  LDS R13, [R14+0x408] ;  /* 0x000408000e0d7984 */ /* 0x020f620000000800 */
[----:B------:R-:W-:Y:S02]  /*04a0*/  SGXT R19, R18, 0x1 ;  /* 0x000000011213781a */ /* 0x000fe40000000200 */
[----:B------:R-:W-:Y:S01]  /*04b0*/  SHF.R.U32.HI R18, RZ, 0x1, R17 ;  /* 0x00000001ff127819 */ /* 0x000fe20000011611 */
[----:B0-----:R-:W0:Y:S01]  /*04c0*/  LDS R23, [R14+0x60c] ;  /* 0x00060c000e177984 */ /* 0x001e220000000800 */
[----:B------:R-:W-:Y:S01]  /*04d0*/  LEA.HI R19, R19, R16, RZ, 0x8 ;  /* 0x0000001013137211 */ /* 0x000fe200078f40ff */
[----:B------:R-:W-:Y:S01]  /*04e0*/  HFMA2.MMA R9, -RZ, RZ, 1.625, 0 ;  /* 0x3e800000ff097435 */ /* 0x000fe200000001ff */
[----:B------:R-:W-:Y:S01]  /*04f0*/  BAR.SYNC.DEFER_BLOCKING 0x0 ;  /* 0x0000000000007b1d */ /* 0x000fe20000010000 */
[----:B--2---:R-:W-:-:S05]  /*0500*/  FADD R0, R0, 9.9999997473787516356e-06 ;  /* 0x3727c5ac00007421 */ /* 0x004fca0000000000 */
[----:B------:R-:W2:Y:S01]  /*0510*/  MUFU.SQRT R6, R0 ;  /* 0x0000000000067308 */ /* 0x000ea20000002000 */
[--C-:B---3--:R-:W-:Y:S01]  /*0520*/  FADD R3, R3, -R4.reuse ;  /* 0x8000000403037221 */ /* 0x108fe20000000000 */
[--C-:B-1----:R-:W-:Y:S01]  /*0530*/  FADD R7, R7, -R4.reuse ;  /* 0x8000000407077221 */ /* 0x102fe20000000000 */
[--C-:B------:R-:W-:Y:S01]  /*0540*/  FADD R25, R25, -R4.reuse ;  /* 0x8000000419197221 */ /* 0x100fe20000000000 */
[--C-:B------:R-:W-:Y:S01]  /*0550*/  FADD R11, R24, -R4.reuse ;  /* 0x80000004180b7221 */ /* 0x100fe20000000000 */
[--C-:B------:R-:W-:Y:S01]  /*0560*/  FADD R5, R5, -R4.reuse ;  /* 0x8000000405057221 */ /* 0x100fe20000000000 */
[--C-:B-----5:R-:W-:Y:S01]  /*0570*/  FADD R13, R13, -R4.reuse ;  /* 0x800000040d0d7221 */ /* 0x120fe20000000000 */
[----:B0-----:R-:W-:Y:S01]  /*0580*/  FADD R23, R23, -R4 ;  /* 0x8000000417177221 */ /* 0x001fe20000000000 */
[C---:B--2---:R-:W-:Y:S02]  /*0590*/  FSETP.GT.AND P0, PT, R6.reuse, 8.50705917302346158658e+37, PT ;  /* 0x7e8000000600780b */ /* 0x044fe40003f04000 */
[----:B------:R-:W-:-:S02]  /*05a0*/  FSETP.GEU.AND P1, PT, R6, 1.175494350822287508e-38, PT ;  /* 0x008000000600780b */ /* 0x000fc40003f2e000 */
[----:B------:R-:W-:-:S09]  /*05b0*/  FSEL R9, R9, 1, P0 ;  /* 0x3f80000009097808 */ /* 0x000fd20000000000 */
[----:B------:R-:W-:Y:S02]  /*05c0*/  @P0 FMUL R6, R6, 0.25 ;  /* 0x3e80000006060820 */ /* 0x000fe40000400000 */
[----:B------:R-:W-:Y:S02]  /*05d0*/  @!P1 FMUL R9, R9, 16777216 ;  /* 0x4b80000009099820 */ /* 0x000fe40000400000 */
[----:B------:R-:W-:-:S06]  /*05e0*/  @!P1 FMUL R6, R6, 16777216 ;  /* 0x4b80000006069820 */ /* 0x000fcc0000400000 */
[----:B------:R-:W0:Y:S02]  /*05f0*/  MUFU.RCP R6, R6 ;  /* 0x0000000600067308 */ /* 0x000e240000001000 */
[----:B0-----:R-:W-:Y:S01]  /*0600*/  FMUL R0, R6, R9 ;  /* 0x0000000906007220 */ /* 0x001fe20000400000 */
[----:B------:R-:W-:-:S03]  /*0610*/  FADD R9, R2, -R4 ;  /* 0x8000000402097221 */ /* 0x000fc60000000000 */
[C---:B------:R-:W-:Y:S01]  /*0620*/  FMUL R2, R0.reuse, R3 ;  /* 0x0000000300027220 */ /* 0x040fe20000400000 */
[C---:B------:R-:W-:Y:S01]  /*0630*/  FMUL R12, R0.reuse, R7 ;  /* 0x00000007000c7220 */ /* 0x040fe20000400000 */
[C---:B------:R-:W-:Y:S01]  /*0640*/  FMUL R6, R0.reuse, R11 ;  /* 0x0000000b00067220 */ /* 0x040fe20000400000 */
[----:B------:R-:W-:Y:S01]  /*0650*/  FMUL R14, R0, R25 ;  /* 0x00000019000e7220 */ /* 0x000fe20000400000 */
[-CC-:B----4-:R-:W-:Y:S01]  /*0660*/  FFMA R7, R2, R26.reuse, R15.reuse ;  /* 0x0000001a02077223 */ /* 0x190fe2000000000f */
[C---:B------:R-:W-:Y:S01]  /*0670*/  FMUL R4, R0.reuse, R9 ;  /* 0x0000000900047220 */ /* 0x040fe20000400000 */
[C---:B------:R-:W-:Y:S01]  /*0680*/  FMUL R8, R0.reuse, R5 ;  /* 0x0000000500087220 */ /* 0x040fe20000400000 */
[C---:B------:R-:W-:Y:S01]  /*0690*/  FMUL R10, R0.reuse, R13 ;  /* 0x0000000d000a7220 */ /* 0x040fe20000400000 */
[----:B------:R-:W-:Y:S01]  /*06a0*/  FMUL R2, R0, R23 ;  /* 0x0000001700027220 */ /* 0x000fe20000400000 */
[----:B------:R-:W-:Y:S01]  /*06b0*/  FSETP.GT.AND P6, PT, R7, RZ, PT ;  /* 0x000000ff0700720b */ /* 0x000fe20003fc4000 */
[-CC-:B------:R-:W-:Y:S01]  /*06c0*/  FFMA R4, R4, R26.reuse, R15.reuse ;  /* 0x0000001a04047223 */ /* 0x180fe2000000000f */
[-CC-:B------:R-:W-:Y:S01]  /*06d0*/  FFMA R5, R14, R26.reuse, R15.reuse ;  /* 0x0000001a0e057223 */ /* 0x180fe2000000000f */
[-CC-:B------:R-:W-:Y:S01]  /*06e0*/  FFMA R6, R6, R26.reuse, R15.reuse ;  /* 0x0000001a06067223 */ /* 0x180fe2000000000f */
[-CC-:B------:R-:W-:Y:S01]  /*06f0*/  FFMA R8, R8, R26.reuse, R15.reuse ;  /* 0x0000001a08087223 */ /* 0x180fe2000000000f */
[-CC-:B------:R-:W-:Y:S01]  /*0700*/  FFMA R9, R12, R26.reuse, R15.reuse ;  /* 0x0000001a0c097223 */ /* 0x180fe2000000000f */
[-CC-:B------:R-:W-:Y:S01]  /*0710*/  FFMA R10, R10, R26.reuse, R15.reuse ;  /* 0x0000001a0a0a7223 */ /* 0x180fe2000000000f */
[----:B------:R-:W-:Y:S01]  /*0720*/  FFMA R11, R2, R26, R15 ;  /* 0x0000001a020b7223 */ /* 0x000fe2000000000f */
[----:B------:R-:W-:Y:S01]  /*0730*/  IMAD.SHL.U32 R0, R17, 0x8, RZ ;  /* 0x0000000811007824 */ /* 0x000fe200078e00ff */
[----:B------:R-:W-:Y:S01]  /*0740*/  FSETP.GT.AND P0, PT, R6, RZ, PT ;  /* 0x000000ff0600720b */ /* 0x000fe20003f04000 */
[----:B------:R-:W-:Y:S01]  /*0750*/  IMAD.SHL.U32 R17, R19, 0x80, RZ ;  /* 0x0000008013117824 */ /* 0x000fe200078e00ff */
[----:B------:R-:W-:-:S02]  /*0760*/  FSETP.GT.AND P1, PT, R5, RZ, PT ;  /* 0x000000ff0500720b */ /* 0x000fc40003f24000 */
[----:B------:R-:W-:Y:S01]  /*0770*/  @!P6 FMUL R7, R7, 0.20000000298023223877 ;  /* 0x3e4ccccd0707e820 */ /* 0x000fe20000400000 */
[----:B------:R-:W-:Y:S02]  /*0780*/  FSETP.GT.AND P2, PT, R4, RZ, PT ;  /* 0x000000ff0400720b */ /* 0x000fe40003f44000 */
[----:B------:R-:W-:Y:S02]  /*0790*/  FSETP.GT.AND P3, PT, R8, RZ, PT ;  /* 0x000000ff0800720b */ /* 0x000fe40003f64000 */
[----:B------:R-:W-:Y:S02]  /*07a0*/  FSETP.GT.AND P4, PT, R9, RZ, PT ;  /* 0x000000ff0900720b */ /* 0x000fe40003f84000 */
[----:B------:R-:W-:Y:S02]  /*07b0*/  FSETP.GT.AND P5, PT, R10, RZ, PT ;  /* 0x000000ff0a00720b */ /* 0x000fe40003fa4000 */
[----:B------:R-:W-:Y:S01]  /*07c0*/  FSETP.GT.AND P6, PT, R11, RZ, PT ;  /* 0x000000ff0b00720b */ /* 0x000fe20003fc4000 */
[----:B------:R-:W-:Y:S01]  /*07d0*/  @!P0 FMUL R6, R6, 0.20000000298023223877 ;  /* 0x3e4ccccd06068820 */ /* 0x000fe20000400000 */
[C---:B------:R-:W-:Y:S01]  /*07e0*/  LOP3.LUT R2, R0.reuse, 0x3f8, RZ, 0xc0, !PT ;  /* 0x000003f800027812 */ /* 0x040fe200078ec0ff */
[----:B------:R-:W-:Y:S01]  /*07f0*/  @!P1 FMUL R5, R5, 0.20000000298023223877 ;  /* 0x3e4ccccd05059820 */ /* 0x000fe20000400000 */
[----:B------:R-:W-:Y:S01]  /*0800*/  LOP3.LUT R12, R0, 0x3f0, RZ, 0xc0, !PT ;  /* 0x000003f0000c7812 */ /* 0x000fe200078ec0ff */
[----:B------:R-:W-:Y:S01]  /*0810*/  @!P2 FMUL R4, R4, 0.20000000298023223877 ;  /* 0x3e4ccccd0404a820 */ /* 0x000fe20000400000 */
[----:B------:R-:W-:Y:S01]  /*0820*/  LEA R3, R2, UR4, 0x1 ;  /* 0x0000000402037c11 */ /* 0x000fe2000f8e08ff */
[----:B------:R-:W-:Y:S01]  /*0830*/  @!P3 FMUL R8, R8, 0.20000000298023223877 ;  /* 0x3e4ccccd0808b820 */ /* 0x000fe20000400000 */
[----:B------:R-:W-:Y:S01]  /*0840*/  LOP3.LUT R19, R19, 0xffffff00, RZ, 0xc0, !PT ;  /* 0xffffff0013137812 */ /* 0x000fe200078ec0ff */
[----:B------:R-:W-:Y:S01]  /*0850*/  @!P4 FMUL R9, R9, 0.20000000298023223877 ;  /* 0x3e4ccccd0909c820 */ /* 0x000fe20000400000 */
[----:B------:R-:W-:Y:S01]  /*0860*/  LEA R22, R2, R3, 0x2 ;  /* 0x0000000302167211 */ /* 0x000fe200078e10ff */
[----:B------:R-:W-:Y:S01]  /*0870*/  @!P5 FMUL R10, R10, 0.20000000298023223877 ;  /* 0x3e4ccccd0a0ad820 */ /* 0x000fe20000400000 */
[----:B------:R-:W-:-:S02]  /*0880*/  VIADD R12, R12, UR4 ;  /* 0x000000040c0c7c36 */ /* 0x000fc40008000000 */
[----:B------:R-:W-:Y:S01]  /*0890*/  @!P6 FMUL R11, R11, 0.20000000298023223877 ;  /* 0x3e4ccccd0b0be820 */ /* 0x000fe20000400000 */
[----:B------:R-:W0:Y:S01]  /*08a0*/  LDC.64 R2, c[0x0][0x238] ;  /* 0x00008e00ff027b82 */ /* 0x000e220000000a00 */
[----:B------:R1:W-:Y:S01]  /*08b0*/  STS.128 [R22], R4 ;  /* 0x0000000416007388 */ /* 0x0003e20000000c00 */
[----:B------:R-:W-:Y:S02]  /*08c0*/  LOP3.LUT R17, R17, 0xffff8000, RZ, 0xc0, !PT ;  /* 0xffff800011117812 */ /* 0x000fe400078ec0ff */
[----:B------:R-:W-:Y:S01]  /*08d0*/  LEA R12, R21, R12, 0x2 ;  /* 0x0000000c150c7211 */ /* 0x000fe200078e10ff */
[----:B------:R-:W-:Y:S01]  /*08e0*/  STS.128 [R22+0x10], R8 ;  /* 0x0000100816007388 */ /* 0x000fe20000000c00 */
[----:B------:R-:W-:Y:S02]  /*08f0*/  IADD3 R17, R17, R16, -R19 ;  /* 0x0000001011117210 */ /* 0x000fe40007ffe813 */
[----:B------:R-:W-:Y:S01]  /*0900*/  BAR.SYNC.DEFER_BLOCKING 0x0 ;  /* 0x0000000000007b1d */ /* 0x000fe20000010000 */
[----:B-1----:R-:W-:-:S02]  /*0910*/  SGXT.U32 R5, R18, 0x6 ;  /* 0x000000061205781a */ /* 0x002fc40000000000 */
[----:B------:R-:W-:Y:S02]  /*0920*/  LOP3.LUT R4, R0, 0x400, RZ, 0xfc, !PT ;  /* 0x0000040000047812 */ /* 0x000fe400078efcff */
[----:B------:R-:W-:Y:S02]  /*0930*/  LOP3.LUT R5, R5, R20, RZ, 0xfc, !PT ;  /* 0x0000001405057212 */ /* 0x000fe400078efcff */
[----:B------:R-:W-:Y:S02]  /*0940*/  LOP3.LUT R4, R4, 0x7f0, RZ, 0xc0, !PT ;  /* 0x000007f004047812 */ /* 0x000fe400078ec0ff */
[C---:B------:R-:W-:Y:S02]  /*0950*/  LOP3.LUT R0, R5.reuse, 0x40, RZ, 0xfc, !PT ;  /* 0x0000004005007812 */ /* 0x040fe400078efcff */
[----:B------:R-:W-:Y:S01]  /*0960*/  ISETP.GE.AND P0, PT, R5, 0x80, PT ;  /* 0x000000800500780c */ /* 0x000fe20003f06270 */
[----:B------:R-:W-:Y:S01]  /*0970*/  VIADD R6, R4, UR4 ;  /* 0x0000000404067c36 */ /* 0x000fe20008000000 */
[----:B------:R-:W-:-:S02]  /*0980*/  ISETP.GE.AND P1, PT, R0, 0x80, PT ;  /* 0x000000800000780c */ /* 0x000fc40003f26270 */
[----:B------:R-:W-:Y:S01]  /*0990*/  LEA R5, R5, R17, 0x8 ;  /* 0x0000001105057211 */ /* 0x000fe200078e40ff */
[----:B------:R-:W1:Y:S01]  /*09a0*/  LDS.128 R12, [R12] ;  /* 0x000000000c0c7984 */ /* 0x000e620000000c00 */
[----:B------:R-:W-:-:S03]  /*09b0*/  LEA R6, R21, R6, 0x2 ;  /* 0x0000000615067211 */ /* 0x000fc600078e10ff */
[----:B0-----:R-:W-:-:S05]  /*09c0*/  IMAD.WIDE R4, R5, 0x4, R2 ;  /* 0x0000000405047825 */ /* 0x001fca00078e0202 */
[----:B-1----:R0:W-:Y:S02]  /*09d0*/  @!P0 STG.E.128 desc[UR6][R4.64], R12 ;  /* 0x0000000c04008986 */ /* 0x0021e4000c101d06 */
[----:B0-----:R-:W-:Y:S05]  /*09e0*/  @P1 EXIT ;  /* 0x000000000000194d */ /* 0x001fea0003800000 */
[----:B0-----:R-:W0:Y:S01]  /*09f0*/  LDS.128 R4, [R6+0x800] ;  /* 0x0008000006047984 */ /* 0x001e220000000c00 */
[----:B------:R-:W-:-:S04]  /*0a00*/  IMAD R17, R0, 0x100, R17 ;  /* 0x0000010000117824 */ /* 0x000fc800078e0211 */
[----:B------:R-:W-:-:S05]  /*0a10*/  IMAD.WIDE R2, R17, 0x4, R2 ;  /* 0x0000000411027825 */ /* 0x000fca00078e0202 */
[----:B0-----:R-:W-:Y:S01]  /*0a20*/  STG.E.128 desc[UR6][R2.64], R4 ;  /* 0x0000000402007986 */ /* 0x001fe2000c101d06 */
[----:B------:R-:W-:Y:S05]  /*0a30*/  EXIT ;  /* 0x000000000000794d */ /* 0x000fea0003800000 */
.L_x_0:
[----:B------:R-:W-:-:S00]  /*0a40*/  BRA `(.L_x_0) ;  /* 0xfffffffc00fc7947 */ /* 0x000fc0000383ffff */
[----:B------:R-:W-:-:S00]  /*0a50*/  NOP ;  /* 0x0000000000007918 */ /* 0x000fc00000000000 */
        /* <DEDUP_REMOVED lines=10> */
.L_x_1:


//--------------------- .nv.global.init           --------------------------
	.section	.nv.global.init,"aw",@progbits
.nv.global.init:
	.type		_$_str,@object
	.size		_$_str,(_$_str_$_2 - _$_str)
_$_str:
        /*0000*/ 	.byte	0x5f, 0x5f, 0x43, 0x55, 0x44, 0x41, 0x5f, 0x46, 0x54, 0x5a, 0x00
	.type		_$_str_$_2,@object
	.size		_$_str_$_2,(.L_1 - _$_str_$_2)
_$_str_$_2:
        /*000b*/ 	.byte	0x5f, 0x5f, 0x43, 0x55, 0x44, 0x41, 0x5f, 0x50, 0x52, 0x45, 0x43, 0x5f, 0x53, 0x51, 0x52, 0x54
        /*001b*/ 	.byte	0x00
.L_1:


//--------------------- .nv.shared.triton_poi_fused__native_batch_norm_legit_no_training_leaky_relu_7 --------------------------
	.section	.nv.shared.triton_poi_fused__native_batch_norm_legit_no_training_leaky_relu_7,"aw",@nobits
	.sectionflags	@""
	.align	16
	.zero		1024


//--------------------- .nv.constant0.triton_poi_fused__native_batch_norm_legit_no_training_leaky_relu_7 --------------------------
	.section	.nv.constant0.triton_poi_fused__native_batch_norm_legit_no_training_leaky_relu_7,"a",@progbits
	.sectionflags	@""
	.align	4
.nv.constant0.triton_poi_fused__native_batch_norm_legit_no_training_leaky_relu_7:
	.zero		584
